//
// Generated by NVIDIA NVVM Compiler
//
// Compiler Build ID: CL-36424714
// Cuda compilation tools, release 13.0, V13.0.88
// Based on NVVM 20.0.0
//

.version 9.0
.target sm_100
.address_size 64

	// .globl	add
.extern .func  (.param .b32 func_retval0) vprintf
(
	.param .b64 vprintf_param_0,
	.param .b64 vprintf_param_1
)
;
.global .align 1 .b8 $str[7] = {37, 100, 32, 37, 102, 10};

.visible .entry add(
	.param .u64 .ptr .align 1 add_param_0,
	.param .u64 .ptr .align 1 add_param_1,
	.param .u64 .ptr .align 1 add_param_2
)
{
	.local .align 16 .b8 	__local_depot0[16];
	.reg .b64 	%SP;
	.reg .b64 	%SPL;
	.reg .b32 	%r<4>;
	.reg .b64 	%rd<6>;

	mov.u64 	%SPL, __local_depot0;
	cvta.local.u64 	%SP, %SPL;
	add.u64 	%rd1, %SP, 0;
	add.u64 	%rd2, %SPL, 0;
	mov.b32 	%r1, 123;
	st.local.u32 	[%rd2], %r1;
	mov.b64 	%rd3, 4646729653027864576;
	st.local.u64 	[%rd2+8], %rd3;
	mov.u64 	%rd4, $str;
	cvta.global.u64 	%rd5, %rd4;
	{ // callseq 0, 0
	.param .b64 param0;
	st.param.b64 	[param0], %rd5;
	.param .b64 param1;
	st.param.b64 	[param1], %rd1;
	.param .b32 retval0;
	call.uni (retval0), 
	vprintf, 
	(
	param0, 
	param1
	);
	ld.param.b32 	%r2, [retval0];
	} // callseq 0
	ret;

}


// ===== COMPILED SASS (sm_100) =====

	.target	sm_100

	.elftype	@"ET_EXEC"


//--------------------- .note.nv.tkinfo           --------------------------
	.section	.note.nv.tkinfo,"",@"SHT_NOTE"
	.sectionflags	@"SHF_NOTE_NV_TKINFO"
	.tkinfo
        /*0018*/ 	.word	0x00000002
        /*0030*/ 	.string	""
        /*0030*/ 	.string	"ptxas"
        /*0030*/ 	.string	"Cuda compilation tools, release 13.0, V13.0.88"
        /*0030*/ 	.string	"Build cuda_13.0.r13.0/compiler.36424714_0"
        /*0030*/ 	.string	"-arch sm_100 -m 64 "



//--------------------- .note.nv.cuinfo           --------------------------
	.section	.note.nv.cuinfo,"",@"SHT_NOTE"
	.sectionflags	@"SHF_NOTE_NV_CUINFO"
        /*0018*/ 	.short	0x0002
        /*001a*/ 	.short	0x0064
        /*001c*/ 	.short	0x0082
	.zero		2


//--------------------- .nv.info                  --------------------------
	.section	.nv.info,"",@"SHT_CUDA_INFO"
	.align	4


	//----- nvinfo : EIATTR_REGCOUNT
	.align		4
        /*0000*/ 	.byte	0x04, 0x2f
        /*0002*/ 	.short	(.L_2 - .L_1)
	.align		4
.L_1:
        /*0004*/ 	.word	index@(add)
        /*0008*/ 	.word	0x00000018


	//----- nvinfo : EIATTR_FRAME_SIZE
	.align		4
.L_2:
        /*000c*/ 	.byte	0x04, 0x11
        /*000e*/ 	.short	(.L_4 - .L_3)
	.align		4
.L_3:
        /*0010*/ 	.word	index@(add)
        /*0014*/ 	.word	0x00000010


	//----- nvinfo : EIATTR_MIN_STACK_SIZE
	.align		4
.L_4:
        /*0018*/ 	.byte	0x04, 0x12
        /*001a*/ 	.short	(.L_6 - .L_5)
	.align		4
.L_5:
        /*001c*/ 	.word	index@(add)
        /*0020*/ 	.word	0x00000010
.L_6:


//--------------------- .nv.compat                --------------------------
	.section	.nv.compat,"",@"SHT_CUDA_COMPAT_INFO"
	.align	4
        /*0000*/ 	.byte	0x02, 0x09, 0x00, 0x00, 0x02, 0x02, 0x01, 0x00, 0x02, 0x05, 0x05, 0x00, 0x03, 0x07, 0x01, 0x01
        /*0010*/ 	.byte	0x02, 0x03, 0x00, 0x00, 0x02, 0x06, 0x01, 0x00, 0x04, 0x0b, 0x08, 0x00, 0x09, 0x00, 0x00, 0x00
        /*0020*/ 	.byte	0x00, 0x00, 0x00, 0x00


//--------------------- .nv.info.add              --------------------------
	.section	.nv.info.add,"",@"SHT_CUDA_INFO"
	.sectionflags	@""
	.align	4


	//----- nvinfo : EIATTR_CUDA_API_VERSION
	.align		4
        /*0000*/ 	.byte	0x04, 0x37
        /*0002*/ 	.short	(.L_8 - .L_7)
.L_7:
        /*0004*/ 	.word	0x00000082


	//----- nvinfo : EIATTR_KPARAM_INFO
	.align		4
.L_8:
        /*0008*/ 	.byte	0x04, 0x17
        /*000a*/ 	.short	(.L_10 - .L_9)
.L_9:
        /*000c*/ 	.word	0x00000000
        /*0010*/ 	.short	0x0002
        /*0012*/ 	.short	0x0010
        /*0014*/ 	.byte	0x00, 0xf5, 0x21, 0x00


	//----- nvinfo : EIATTR_KPARAM_INFO
	.align		4
.L_10:
        /*0018*/ 	.byte	0x04, 0x17
        /*001a*/ 	.short	(.L_12 - .L_11)
.L_11:
        /*001c*/ 	.word	0x00000000
        /*0020*/ 	.short	0x0001
        /*0022*/ 	.short	0x0008
        /*0024*/ 	.byte	0x00, 0xf5, 0x21, 0x00


	//----- nvinfo : EIATTR_KPARAM_INFO
	.align		4
.L_12:
        /*0028*/ 	.byte	0x04, 0x17
        /*002a*/ 	.short	(.L_14 - .L_13)
.L_13:
        /*002c*/ 	.word	0x00000000
        /*0030*/ 	.short	0x0000
        /*0032*/ 	.short	0x0000
        /*0034*/ 	.byte	0x00, 0xf5, 0x21, 0x00


	//----- nvinfo : EIATTR_SPARSE_MMA_MASK
	.align		4
.L_14:
        /*0038*/ 	.byte	0x03, 0x50
        /*003a*/ 	.short	0x0000


	//----- nvinfo : EIATTR_MAXREG_COUNT
	.align		4
        /*003c*/ 	.byte	0x03, 0x1b
        /*003e*/ 	.short	0x00ff


	//----- nvinfo : EIATTR_EXTERNS
	.align		4
        /*0040*/ 	.byte	0x04, 0x0f
        /*0042*/ 	.short	(.L_16 - .L_15)


	//   ....[0]....
	.align		4
.L_15:
        /*0044*/ 	.word	index@(vprintf)


	//----- nvinfo : EIATTR_MERCURY_ISA_VERSION
	.align		4
.L_16:
        /*0048*/ 	.byte	0x03, 0x5f
        /*004a*/ 	.short	0x0101


	//----- nvinfo : EIATTR_VRC_CTA_INIT_COUNT
	.align		4
        /*004c*/ 	.byte	0x02, 0x4a
	.zero		1
	.zero		1


	//----- nvinfo : EIATTR_SYSCALL_OFFSETS
	.align		4
        /*0050*/ 	.byte	0x04, 0x46
        /*0052*/ 	.short	(.L_18 - .L_17)


	//   ....[0]....
.L_17:
        /*0054*/ 	.word	0x00000110


	//----- nvinfo : EIATTR_EXIT_INSTR_OFFSETS
	.align		4
.L_18:
        /*0058*/ 	.byte	0x04, 0x1c
        /*005a*/ 	.short	(.L_20 - .L_19)


	//   ....[0]....
.L_19:
        /*005c*/ 	.word	0x00000120


	//----- nvinfo : EIATTR_CBANK_PARAM_SIZE
	.align		4
.L_20:
        /*0060*/ 	.byte	0x03, 0x19
        /*0062*/ 	.short	0x0018


	//----- nvinfo : EIATTR_PARAM_CBANK
	.align		4
        /*0064*/ 	.byte	0x04, 0x0a
        /*0066*/ 	.short	(.L_22 - .L_21)
	.align		4
.L_21:
        /*0068*/ 	.word	index@(.nv.constant0.add)
        /*006c*/ 	.short	0x0380
        /*006e*/ 	.short	0x0018


	//----- nvinfo : EIATTR_SW_WAR
	.align		4
.L_22:
        /*0070*/ 	.byte	0x04, 0x36
        /*0072*/ 	.short	(.L_24 - .L_23)
.L_23:
        /*0074*/ 	.word	0x00000008
.L_24:


//--------------------- .nv.callgraph             --------------------------
	.section	.nv.callgraph,"",@"SHT_CUDA_CALLGRAPH"
	.align	4
	.sectionentsize	8
	.align		4
        /*0000*/ 	.word	0x00000000
	.align		4
        /*0004*/ 	.word	0xffffffff
	.align		4
        /*0008*/ 	.word	index@(add)
	.align		4
        /*000c*/ 	.word	index@(vprintf)
	.align		4
        /*0010*/ 	.word	0x00000000
	.align		4
        /*0014*/ 	.word	0xfffffffe
	.align		4
        /*0018*/ 	.word	0x00000000
	.align		4
        /*001c*/ 	.word	0xfffffffd
	.align		4
        /*0020*/ 	.word	0x00000000
	.align		4
        /*0024*/ 	.word	0xfffffffc


//--------------------- .nv.constant4             --------------------------
	.section	.nv.constant4,"a",@progbits
	.align	8
	.align		8
.nv.constant4:
        /*0000*/ 	.dword	vprintf
	.align		8
        /*0008*/ 	.dword	$str


//--------------------- .text.add                 --------------------------
	.section	.text.add,"ax",@progbits
	.align	128
        .global         add
        .type           add,@function
        .size           add,(.L_x_2 - add)
        .other          add,@"STO_CUDA_ENTRY STV_DEFAULT"
add:
.text.add:
[----:B------:R-:W0:Y:S01]  /*0000*/  LDC R1, c[0x0][0x37c] ;  /* 0x0000df00ff017b82 */ /* 0x000e220000000800 */
[----:B------:R-:W-:Y:S02]  /*0010*/  HFMA2 R11, -RZ, RZ, 2.2421875, -0.0 ;  /* 0x407c8000ff0b7431 */ /* 0x000fe400000001ff */
[----:B0-----:R-:W-:Y:S01]  /*0020*/  VIADD R1, R1, 0xfffffff0 ;  /* 0xfffffff001017836 */ /* 0x001fe20000000000 */
[----:B------:R-:W-:Y:S01]  /*0030*/  MOV R0, 0x0 ;  /* 0x0000000000007802 */ /* 0x000fe20000000f00 */
[----:B------:R-:W-:Y:S01]  /*0040*/  IMAD.MOV.U32 R10, RZ, RZ, 0x0 ;  /* 0x00000000ff0a7424 */ /* 0x000fe200078e00ff */
[----:B------:R-:W0:Y:S01]  /*0050*/  LDCU UR4, c[0x0][0x2f8] ;  /* 0x00005f00ff0477ac */ /* 0x000e220008000800 */
[----:B------:R-:W-:Y:S01]  /*0060*/  IMAD.MOV.U32 R8, RZ, RZ, 0x7b ;  /* 0x0000007bff087424 */ /* 0x000fe200078e00ff */
[----:B------:R1:W2:Y:S02]  /*0070*/  LDC.64 R2, c[0x4][R0] ;  /* 0x0100000000027b82 */ /* 0x0002a40000000a00 */
[----:B------:R1:W-:Y:S01]  /*0080*/  STL.64 [R1+0x8], R10 ;  /* 0x0000080a01007387 */ /* 0x0003e20000100a00 */
[----:B------:R-:W3:Y:S03]  /*0090*/  LDCU.64 UR6, c[0x4][0x8] ;  /* 0x01000100ff0677ac */ /* 0x000ee60008000a00 */
[----:B------:R1:W-:Y:S01]  /*00a0*/  STL [R1], R8 ;  /* 0x0000000801007387 */ /* 0x0003e20000100800 */
[----:B------:R-:W4:Y:S01]  /*00b0*/  LDCU UR5, c[0x0][0x2fc] ;  /* 0x00005f80ff0577ac */ /* 0x000f220008000800 */
[----:B0-----:R-:W-:-:S02]  /*00c0*/  IADD3 R6, P0, PT, R1, UR4, RZ ;  /* 0x0000000401067c10 */ /* 0x001fc4000ff1e0ff */
[----:B---3--:R-:W-:Y:S01]  /*00d0*/  MOV R4, UR6 ;  /* 0x0000000600047c02 */ /* 0x008fe20008000f00 */
[----:B------:R-:W-:Y:S01]  /*00e0*/  IMAD.U32 R5, RZ, RZ, UR7 ;  /* 0x00000007ff057e24 */ /* 0x000fe2000f8e00ff */
[----:B-1--4-:R-:W-:-:S09]  /*00f0*/  IADD3.X R7, PT, PT, RZ, UR5, RZ, P0, !PT ;  /* 0x00000005ff077c10 */ /* 0x012fd200087fe4ff */
[----:B------:R-:W-:-:S07]  /*0100*/  LEPC R20, `(.L_x_0) ;  /* 0x000000001014794e */ /* 0x000fce0000000000 */
[----:B--2---:R-:W-:Y:S05]  /*0110*/  CALL.ABS.NOINC R2 ;  /* 0x0000000002007343 */ /* 0x004fea0003c00000 */
.L_x_0:
[----:B------:R-:W-:Y:S05]  /*0120*/  EXIT ;  /* 0x000000000000794d */ /* 0x000fea0003800000 */
.L_x_1:
[----:B------:R-:W-:-:S00]  /*0130*/  BRA `(.L_x_1) ;  /* 0xfffffffc00fc7947 */ /* 0x000fc0000383ffff */
[----:B------:R-:W-:-:S00]  /*0140*/  NOP ;  /* 0x0000000000007918 */ /* 0x000fc00000000000 */
        /* <DEDUP_REMOVED lines=11> */
.L_x_2:


//--------------------- .nv.global.init           --------------------------
	.section	.nv.global.init,"aw",@progbits
.nv.global.init:
	.type		$str,@object
	.size		$str,(.L_0 - $str)
$str:
        /*0000*/ 	.byte	0x25, 0x64, 0x20, 0x25, 0x66, 0x0a, 0x00
.L_0:


//--------------------- .nv.shared.reserved.0     --------------------------
	.section	.nv.shared.reserved.0,"aw",@nobits
	.weak		__nv_reservedSMEM_offset_0_alias
	.size		__nv_reservedSMEM_offset_0_alias, 0, 64
	.other		__nv_reservedSMEM_offset_0_alias,@"STO_CUDA_RESERVED_SHARED STV_DEFAULT"
__nv_reservedSMEM_offset_0_alias:
	.zero		0
	.zero		64


//--------------------- .nv.constant0.add         --------------------------
	.section	.nv.constant0.add,"a",@progbits
	.sectionflags	@""
	.align	4
.nv.constant0.add:
	.zero		920


//--------------------- SYMBOLS --------------------------

	.type		.nv.reservedSmem.offset0,@object
	.size		.nv.reservedSmem.offset0,0x4
	.type		vprintf,@function
